//
// Generated by NVIDIA NVVM Compiler
//
// Compiler Build ID: CL-36424714
// Cuda compilation tools, release 13.0, V13.0.88
// Based on NVVM 20.0.0
//

.version 9.0
.target sm_100
.address_size 64

	// .globl	matSum

.visible .entry matSum(
	.param .u64 .ptr .align 1 matSum_param_0,
	.param .u64 .ptr .align 1 matSum_param_1,
	.param .u64 .ptr .align 1 matSum_param_2
)
{
	.reg .pred 	%p<2>;
	.reg .b32 	%r<5>;
	.reg .b64 	%rd<11>;

	ld.param.u64 	%rd1, [matSum_param_0];
	ld.param.u64 	%rd2, [matSum_param_1];
	ld.param.u64 	%rd3, [matSum_param_2];
	mov.u32 	%r1, %ctaid.x;
	setp.gt.u32 	%p1, %r1, 99;
	@%p1 bra 	$L__BB0_2;
	cvta.to.global.u64 	%rd4, %rd1;
	cvta.to.global.u64 	%rd5, %rd2;
	cvta.to.global.u64 	%rd6, %rd3;
	mul.wide.u32 	%rd7, %r1, 4;
	add.s64 	%rd8, %rd4, %rd7;
	ld.global.u32 	%r2, [%rd8];
	add.s64 	%rd9, %rd5, %rd7;
	ld.global.u32 	%r3, [%rd9];
	add.s32 	%r4, %r3, %r2;
	add.s64 	%rd10, %rd6, %rd7;
	st.global.u32 	[%rd10], %r4;
$L__BB0_2:
	ret;

}


// ===== COMPILED SASS (sm_100) =====

	.target	sm_100

	.elftype	@"ET_EXEC"


//--------------------- .note.nv.tkinfo           --------------------------
	.section	.note.nv.tkinfo,"",@"SHT_NOTE"
	.sectionflags	@"SHF_NOTE_NV_TKINFO"
	.tkinfo
        /*0018*/ 	.word	0x00000002
        /*0030*/ 	.string	""
        /*0030*/ 	.string	"ptxas"
        /*0030*/ 	.string	"Cuda compilation tools, release 13.0, V13.0.88"
        /*0030*/ 	.string	"Build cuda_13.0.r13.0/compiler.36424714_0"
        /*0030*/ 	.string	"-arch sm_100 -m 64 "



//--------------------- .note.nv.cuinfo           --------------------------
	.section	.note.nv.cuinfo,"",@"SHT_NOTE"
	.sectionflags	@"SHF_NOTE_NV_CUINFO"
        /*0018*/ 	.short	0x0002
        /*001a*/ 	.short	0x0064
        /*001c*/ 	.short	0x0082
	.zero		2


//--------------------- .nv.info                  --------------------------
	.section	.nv.info,"",@"SHT_CUDA_INFO"
	.align	4


	//----- nvinfo : EIATTR_REGCOUNT
	.align		4
        /*0000*/ 	.byte	0x04, 0x2f
        /*0002*/ 	.short	(.L_1 - .L_0)
	.align		4
.L_0:
        /*0004*/ 	.word	index@(matSum)
        /*0008*/ 	.word	0x0000000c


	//----- nvinfo : EIATTR_FRAME_SIZE
	.align		4
.L_1:
        /*000c*/ 	.byte	0x04, 0x11
        /*000e*/ 	.short	(.L_3 - .L_2)
	.align		4
.L_2:
        /*0010*/ 	.word	index@(matSum)
        /*0014*/ 	.word	0x00000000


	//----- nvinfo : EIATTR_MIN_STACK_SIZE
	.align		4
.L_3:
        /*0018*/ 	.byte	0x04, 0x12
        /*001a*/ 	.short	(.L_5 - .L_4)
	.align		4
.L_4:
        /*001c*/ 	.word	index@(matSum)
        /*0020*/ 	.word	0x00000000
.L_5:


//--------------------- .nv.compat                --------------------------
	.section	.nv.compat,"",@"SHT_CUDA_COMPAT_INFO"
	.align	4
        /*0000*/ 	.byte	0x02, 0x09, 0x00, 0x00, 0x02, 0x02, 0x01, 0x00, 0x02, 0x05, 0x05, 0x00, 0x03, 0x07, 0x01, 0x01
        /*0010*/ 	.byte	0x02, 0x03, 0x00, 0x00, 0x02, 0x06, 0x01, 0x00, 0x04, 0x0b, 0x08, 0x00, 0x09, 0x00, 0x00, 0x00
        /*0020*/ 	.byte	0x00, 0x00, 0x00, 0x00


//--------------------- .nv.info.matSum           --------------------------
	.section	.nv.info.matSum,"",@"SHT_CUDA_INFO"
	.sectionflags	@""
	.align	4


	//----- nvinfo : EIATTR_CUDA_API_VERSION
	.align		4
        /*0000*/ 	.byte	0x04, 0x37
        /*0002*/ 	.short	(.L_7 - .L_6)
.L_6:
        /*0004*/ 	.word	0x00000082


	//----- nvinfo : EIATTR_KPARAM_INFO
	.align		4
.L_7:
        /*0008*/ 	.byte	0x04, 0x17
        /*000a*/ 	.short	(.L_9 - .L_8)
.L_8:
        /*000c*/ 	.word	0x00000000
        /*0010*/ 	.short	0x0002
        /*0012*/ 	.short	0x0010
        /*0014*/ 	.byte	0x00, 0xf5, 0x21, 0x00


	//----- nvinfo : EIATTR_KPARAM_INFO
	.align		4
.L_9:
        /*0018*/ 	.byte	0x04, 0x17
        /*001a*/ 	.short	(.L_11 - .L_10)
.L_10:
        /*001c*/ 	.word	0x00000000
        /*0020*/ 	.short	0x0001
        /*0022*/ 	.short	0x0008
        /*0024*/ 	.byte	0x00, 0xf5, 0x21, 0x00


	//----- nvinfo : EIATTR_KPARAM_INFO
	.align		4
.L_11:
        /*0028*/ 	.byte	0x04, 0x17
        /*002a*/ 	.short	(.L_13 - .L_12)
.L_12:
        /*002c*/ 	.word	0x00000000
        /*0030*/ 	.short	0x0000
        /*0032*/ 	.short	0x0000
        /*0034*/ 	.byte	0x00, 0xf5, 0x21, 0x00


	//----- nvinfo : EIATTR_SPARSE_MMA_MASK
	.align		4
.L_13:
        /*0038*/ 	.byte	0x03, 0x50
        /*003a*/ 	.short	0x0000


	//----- nvinfo : EIATTR_MAXREG_COUNT
	.align		4
        /*003c*/ 	.byte	0x03, 0x1b
        /*003e*/ 	.short	0x00ff


	//----- nvinfo : EIATTR_MERCURY_ISA_VERSION
	.align		4
        /*0040*/ 	.byte	0x03, 0x5f
        /*0042*/ 	.short	0x0101


	//----- nvinfo : EIATTR_VRC_CTA_INIT_COUNT
	.align		4
        /*0044*/ 	.byte	0x02, 0x4a
	.zero		1
	.zero		1


	//----- nvinfo : EIATTR_EXIT_INSTR_OFFSETS
	.align		4
        /*0048*/ 	.byte	0x04, 0x1c
        /*004a*/ 	.short	(.L_15 - .L_14)


	//   ....[0]....
.L_14:
        /*004c*/ 	.word	0x00000030


	//   ....[1]....
        /*0050*/ 	.word	0x000000f0


	//----- nvinfo : EIATTR_CBANK_PARAM_SIZE
	.align		4
.L_15:
        /*0054*/ 	.byte	0x03, 0x19
        /*0056*/ 	.short	0x0018


	//----- nvinfo : EIATTR_PARAM_CBANK
	.align		4
        /*0058*/ 	.byte	0x04, 0x0a
        /*005a*/ 	.short	(.L_17 - .L_16)
	.align		4
.L_16:
        /*005c*/ 	.word	index@(.nv.constant0.matSum)
        /*0060*/ 	.short	0x0380
        /*0062*/ 	.short	0x0018


	//----- nvinfo : EIATTR_SW_WAR
	.align		4
.L_17:
        /*0064*/ 	.byte	0x04, 0x36
        /*0066*/ 	.short	(.L_19 - .L_18)
.L_18:
        /*0068*/ 	.word	0x00000008
.L_19:


//--------------------- .nv.callgraph             --------------------------
	.section	.nv.callgraph,"",@"SHT_CUDA_CALLGRAPH"
	.align	4
	.sectionentsize	8
	.align		4
        /*0000*/ 	.word	0x00000000
	.align		4
        /*0004*/ 	.word	0xffffffff
	.align		4
        /*0008*/ 	.word	0x00000000
	.align		4
        /*000c*/ 	.word	0xfffffffe
	.align		4
        /*0010*/ 	.word	0x00000000
	.align		4
        /*0014*/ 	.word	0xfffffffd
	.align		4
        /*0018*/ 	.word	0x00000000
	.align		4
        /*001c*/ 	.word	0xfffffffc


//--------------------- .text.matSum              --------------------------
	.section	.text.matSum,"ax",@progbits
	.align	128
        .global         matSum
        .type           matSum,@function
        .size           matSum,(.L_x_1 - matSum)
        .other          matSum,@"STO_CUDA_ENTRY STV_DEFAULT"
matSum:
.text.matSum:
[----:B------:R-:W-:Y:S01]  /*0000*/  LDC R1, c[0x0][0x37c] ;  /* 0x0000df00ff017b82 */ /* 0x000fe20000000800 */
[----:B------:R-:W0:Y:S02]  /*0010*/  S2R R9, SR_CTAID.X ;  /* 0x0000000000097919 */ /* 0x000e240000002500 */
[----:B0-----:R-:W-:-:S13]  /*0020*/  ISETP.GT.U32.AND P0, PT, R9, 0x63, PT ;  /* 0x000000630900780c */ /* 0x001fda0003f04070 */
[----:B------:R-:W-:Y:S05]  /*0030*/  @P0 EXIT ;  /* 0x000000000000094d */ /* 0x000fea0003800000 */
[----:B------:R-:W0:Y:S01]  /*0040*/  LDC.64 R2, c[0x0][0x380] ;  /* 0x0000e000ff027b82 */ /* 0x000e220000000a00 */
[----:B------:R-:W1:Y:S07]  /*0050*/  LDCU.64 UR4, c[0x0][0x358] ;  /* 0x00006b00ff0477ac */ /* 0x000e6e0008000a00 */
[----:B------:R-:W2:Y:S08]  /*0060*/  LDC.64 R4, c[0x0][0x388] ;  /* 0x0000e200ff047b82 */ /* 0x000eb00000000a00 */
[----:B------:R-:W3:Y:S01]  /*0070*/  LDC.64 R6, c[0x0][0x390] ;  /* 0x0000e400ff067b82 */ /* 0x000ee20000000a00 */
[----:B0-----:R-:W-:-:S06]  /*0080*/  IMAD.WIDE.U32 R2, R9, 0x4, R2 ;  /* 0x0000000409027825 */ /* 0x001fcc00078e0002 */
[----:B-1----:R-:W4:Y:S01]  /*0090*/  LDG.E R2, desc[UR4][R2.64] ;  /* 0x0000000402027981 */ /* 0x002f22000c1e1900 */
[----:B--2---:R-:W-:-:S06]  /*00a0*/  IMAD.WIDE.U32 R4, R9, 0x4, R4 ;  /* 0x0000000409047825 */ /* 0x004fcc00078e0004 */
[----:B------:R-:W4:Y:S01]  /*00b0*/  LDG.E R5, desc[UR4][R4.64] ;  /* 0x0000000404057981 */ /* 0x000f22000c1e1900 */
[----:B---3--:R-:W-:Y:S01]  /*00c0*/  IMAD.WIDE.U32 R6, R9, 0x4, R6 ;  /* 0x0000000409067825 */ /* 0x008fe200078e0006 */
[----:B----4-:R-:W-:-:S05]  /*00d0*/  IADD3 R9, PT, PT, R2, R5, RZ ;  /* 0x0000000502097210 */ /* 0x010fca0007ffe0ff */
[----:B------:R-:W-:Y:S01]  /*00e0*/  STG.E desc[UR4][R6.64], R9 ;  /* 0x0000000906007986 */ /* 0x000fe2000c101904 */
[----:B------:R-:W-:Y:S05]  /*00f0*/  EXIT ;  /* 0x000000000000794d */ /* 0x000fea0003800000 */
.L_x_0:
[----:B------:R-:W-:-:S00]  /*0100*/  BRA `(.L_x_0) ;  /* 0xfffffffc00fc7947 */ /* 0x000fc0000383ffff */
[----:B------:R-:W-:-:S00]  /*0110*/  NOP ;  /* 0x0000000000007918 */ /* 0x000fc00000000000 */
        /* <DEDUP_REMOVED lines=14> */
.L_x_1:


//--------------------- .nv.shared.reserved.0     --------------------------
	.section	.nv.shared.reserved.0,"aw",@nobits
	.weak		__nv_reservedSMEM_offset_0_alias
	.size		__nv_reservedSMEM_offset_0_alias, 0, 64
	.other		__nv_reservedSMEM_offset_0_alias,@"STO_CUDA_RESERVED_SHARED STV_DEFAULT"
__nv_reservedSMEM_offset_0_alias:
	.zero		0
	.zero		64


//--------------------- .nv.constant0.matSum      --------------------------
	.section	.nv.constant0.matSum,"a",@progbits
	.sectionflags	@""
	.align	4
.nv.constant0.matSum:
	.zero		920


//--------------------- SYMBOLS --------------------------

	.type		.nv.reservedSmem.offset0,@object
	.size		.nv.reservedSmem.offset0,0x4
